//
// Generated by NVIDIA NVVM Compiler
//
// Compiler Build ID: CL-36424714
// Cuda compilation tools, release 13.0, V13.0.88
// Based on NVVM 20.0.0
//

.version 9.0
.target sm_100
.address_size 64

	// .globl	_Z16sum_array_gpu_1dPiS_S_m

.visible .entry _Z16sum_array_gpu_1dPiS_S_m(
	.param .u64 .ptr .align 1 _Z16sum_array_gpu_1dPiS_S_m_param_0,
	.param .u64 .ptr .align 1 _Z16sum_array_gpu_1dPiS_S_m_param_1,
	.param .u64 .ptr .align 1 _Z16sum_array_gpu_1dPiS_S_m_param_2,
	.param .u64 _Z16sum_array_gpu_1dPiS_S_m_param_3
)
{
	.reg .pred 	%p<2>;
	.reg .b32 	%r<8>;
	.reg .b64 	%rd<13>;

	ld.param.u64 	%rd2, [_Z16sum_array_gpu_1dPiS_S_m_param_0];
	ld.param.u64 	%rd3, [_Z16sum_array_gpu_1dPiS_S_m_param_1];
	ld.param.u64 	%rd4, [_Z16sum_array_gpu_1dPiS_S_m_param_2];
	ld.param.u64 	%rd5, [_Z16sum_array_gpu_1dPiS_S_m_param_3];
	mov.u32 	%r1, %ntid.x;
	mov.u32 	%r2, %ctaid.x;
	mov.u32 	%r3, %tid.x;
	mad.lo.s32 	%r4, %r1, %r2, %r3;
	cvt.s64.s32 	%rd1, %r4;
	setp.le.u64 	%p1, %rd5, %rd1;
	@%p1 bra 	$L__BB0_2;
	cvta.to.global.u64 	%rd6, %rd2;
	cvta.to.global.u64 	%rd7, %rd3;
	cvta.to.global.u64 	%rd8, %rd4;
	shl.b64 	%rd9, %rd1, 2;
	add.s64 	%rd10, %rd6, %rd9;
	ld.global.u32 	%r5, [%rd10];
	add.s64 	%rd11, %rd7, %rd9;
	ld.global.u32 	%r6, [%rd11];
	add.s32 	%r7, %r6, %r5;
	add.s64 	%rd12, %rd8, %rd9;
	st.global.u32 	[%rd12], %r7;
$L__BB0_2:
	ret;

}


// ===== COMPILED SASS (sm_100) =====

	.target	sm_100

	.elftype	@"ET_EXEC"


//--------------------- .note.nv.tkinfo           --------------------------
	.section	.note.nv.tkinfo,"",@"SHT_NOTE"
	.sectionflags	@"SHF_NOTE_NV_TKINFO"
	.tkinfo
        /*0018*/ 	.word	0x00000002
        /*0030*/ 	.string	""
        /*0030*/ 	.string	"ptxas"
        /*0030*/ 	.string	"Cuda compilation tools, release 13.0, V13.0.88"
        /*0030*/ 	.string	"Build cuda_13.0.r13.0/compiler.36424714_0"
        /*0030*/ 	.string	"-arch sm_100 -m 64 "



//--------------------- .note.nv.cuinfo           --------------------------
	.section	.note.nv.cuinfo,"",@"SHT_NOTE"
	.sectionflags	@"SHF_NOTE_NV_CUINFO"
        /*0018*/ 	.short	0x0002
        /*001a*/ 	.short	0x0064
        /*001c*/ 	.short	0x0082
	.zero		2


//--------------------- .nv.info                  --------------------------
	.section	.nv.info,"",@"SHT_CUDA_INFO"
	.align	4


	//----- nvinfo : EIATTR_REGCOUNT
	.align		4
        /*0000*/ 	.byte	0x04, 0x2f
        /*0002*/ 	.short	(.L_1 - .L_0)
	.align		4
.L_0:
        /*0004*/ 	.word	index@(_Z16sum_array_gpu_1dPiS_S_m)
        /*0008*/ 	.word	0x0000000c


	//----- nvinfo : EIATTR_FRAME_SIZE
	.align		4
.L_1:
        /*000c*/ 	.byte	0x04, 0x11
        /*000e*/ 	.short	(.L_3 - .L_2)
	.align		4
.L_2:
        /*0010*/ 	.word	index@(_Z16sum_array_gpu_1dPiS_S_m)
        /*0014*/ 	.word	0x00000000


	//----- nvinfo : EIATTR_MIN_STACK_SIZE
	.align		4
.L_3:
        /*0018*/ 	.byte	0x04, 0x12
        /*001a*/ 	.short	(.L_5 - .L_4)
	.align		4
.L_4:
        /*001c*/ 	.word	index@(_Z16sum_array_gpu_1dPiS_S_m)
        /*0020*/ 	.word	0x00000000
.L_5:


//--------------------- .nv.compat                --------------------------
	.section	.nv.compat,"",@"SHT_CUDA_COMPAT_INFO"
	.align	4
        /*0000*/ 	.byte	0x02, 0x09, 0x00, 0x00, 0x02, 0x02, 0x01, 0x00, 0x02, 0x05, 0x05, 0x00, 0x03, 0x07, 0x01, 0x01
        /*0010*/ 	.byte	0x02, 0x03, 0x00, 0x00, 0x02, 0x06, 0x01, 0x00, 0x04, 0x0b, 0x08, 0x00, 0x09, 0x00, 0x00, 0x00
        /*0020*/ 	.byte	0x00, 0x00, 0x00, 0x00


//--------------------- .nv.info._Z16sum_array_gpu_1dPiS_S_m --------------------------
	.section	.nv.info._Z16sum_array_gpu_1dPiS_S_m,"",@"SHT_CUDA_INFO"
	.sectionflags	@""
	.align	4


	//----- nvinfo : EIATTR_CUDA_API_VERSION
	.align		4
        /*0000*/ 	.byte	0x04, 0x37
        /*0002*/ 	.short	(.L_7 - .L_6)
.L_6:
        /*0004*/ 	.word	0x00000082


	//----- nvinfo : EIATTR_KPARAM_INFO
	.align		4
.L_7:
        /*0008*/ 	.byte	0x04, 0x17
        /*000a*/ 	.short	(.L_9 - .L_8)
.L_8:
        /*000c*/ 	.word	0x00000000
        /*0010*/ 	.short	0x0003
        /*0012*/ 	.short	0x0018
        /*0014*/ 	.byte	0x00, 0xf0, 0x21, 0x00


	//----- nvinfo : EIATTR_KPARAM_INFO
	.align		4
.L_9:
        /*0018*/ 	.byte	0x04, 0x17
        /*001a*/ 	.short	(.L_11 - .L_10)
.L_10:
        /*001c*/ 	.word	0x00000000
        /*0020*/ 	.short	0x0002
        /*0022*/ 	.short	0x0010
        /*0024*/ 	.byte	0x00, 0xf5, 0x21, 0x00


	//----- nvinfo : EIATTR_KPARAM_INFO
	.align		4
.L_11:
        /*0028*/ 	.byte	0x04, 0x17
        /*002a*/ 	.short	(.L_13 - .L_12)
.L_12:
        /*002c*/ 	.word	0x00000000
        /*0030*/ 	.short	0x0001
        /*0032*/ 	.short	0x0008
        /*0034*/ 	.byte	0x00, 0xf5, 0x21, 0x00


	//----- nvinfo : EIATTR_KPARAM_INFO
	.align		4
.L_13:
        /*0038*/ 	.byte	0x04, 0x17
        /*003a*/ 	.short	(.L_15 - .L_14)
.L_14:
        /*003c*/ 	.word	0x00000000
        /*0040*/ 	.short	0x0000
        /*0042*/ 	.short	0x0000
        /*0044*/ 	.byte	0x00, 0xf5, 0x21, 0x00


	//----- nvinfo : EIATTR_SPARSE_MMA_MASK
	.align		4
.L_15:
        /*0048*/ 	.byte	0x03, 0x50
        /*004a*/ 	.short	0x0000


	//----- nvinfo : EIATTR_MAXREG_COUNT
	.align		4
        /*004c*/ 	.byte	0x03, 0x1b
        /*004e*/ 	.short	0x00ff


	//----- nvinfo : EIATTR_MERCURY_ISA_VERSION
	.align		4
        /*0050*/ 	.byte	0x03, 0x5f
        /*0052*/ 	.short	0x0101


	//----- nvinfo : EIATTR_VRC_CTA_INIT_COUNT
	.align		4
        /*0054*/ 	.byte	0x02, 0x4a
	.zero		1
	.zero		1


	//----- nvinfo : EIATTR_EXIT_INSTR_OFFSETS
	.align		4
        /*0058*/ 	.byte	0x04, 0x1c
        /*005a*/ 	.short	(.L_17 - .L_16)


	//   ....[0]....
.L_16:
        /*005c*/ 	.word	0x00000090


	//   ....[1]....
        /*0060*/ 	.word	0x00000190


	//----- nvinfo : EIATTR_CBANK_PARAM_SIZE
	.align		4
.L_17:
        /*0064*/ 	.byte	0x03, 0x19
        /*0066*/ 	.short	0x0020


	//----- nvinfo : EIATTR_PARAM_CBANK
	.align		4
        /*0068*/ 	.byte	0x04, 0x0a
        /*006a*/ 	.short	(.L_19 - .L_18)
	.align		4
.L_18:
        /*006c*/ 	.word	index@(.nv.constant0._Z16sum_array_gpu_1dPiS_S_m)
        /*0070*/ 	.short	0x0380
        /*0072*/ 	.short	0x0020


	//----- nvinfo : EIATTR_SW_WAR
	.align		4
.L_19:
        /*0074*/ 	.byte	0x04, 0x36
        /*0076*/ 	.short	(.L_21 - .L_20)
.L_20:
        /*0078*/ 	.word	0x00000008
.L_21:


//--------------------- .nv.callgraph             --------------------------
	.section	.nv.callgraph,"",@"SHT_CUDA_CALLGRAPH"
	.align	4
	.sectionentsize	8
	.align		4
        /*0000*/ 	.word	0x00000000
	.align		4
        /*0004*/ 	.word	0xffffffff
	.align		4
        /*0008*/ 	.word	0x00000000
	.align		4
        /*000c*/ 	.word	0xfffffffe
	.align		4
        /*0010*/ 	.word	0x00000000
	.align		4
        /*0014*/ 	.word	0xfffffffd
	.align		4
        /*0018*/ 	.word	0x00000000
	.align		4
        /*001c*/ 	.word	0xfffffffc


//--------------------- .text._Z16sum_array_gpu_1dPiS_S_m --------------------------
	.section	.text._Z16sum_array_gpu_1dPiS_S_m,"ax",@progbits
	.align	128
        .global         _Z16sum_array_gpu_1dPiS_S_m
        .type           _Z16sum_array_gpu_1dPiS_S_m,@function
        .size           _Z16sum_array_gpu_1dPiS_S_m,(.L_x_1 - _Z16sum_array_gpu_1dPiS_S_m)
        .other          _Z16sum_array_gpu_1dPiS_S_m,@"STO_CUDA_ENTRY STV_DEFAULT"
_Z16sum_array_gpu_1dPiS_S_m:
.text._Z16sum_array_gpu_1dPiS_S_m:
[----:B------:R-:W-:Y:S01]  /*0000*/  LDC R1, c[0x0][0x37c] ;  /* 0x0000df00ff017b82 */ /* 0x000fe20000000800 */
[----:B------:R-:W0:Y:S01]  /*0010*/  S2R R0, SR_CTAID.X ;  /* 0x0000000000007919 */ /* 0x000e220000002500 */
[----:B------:R-:W0:Y:S01]  /*0020*/  LDCU UR4, c[0x0][0x360] ;  /* 0x00006c00ff0477ac */ /* 0x000e220008000800 */
[----:B------:R-:W0:Y:S01]  /*0030*/  S2R R3, SR_TID.X ;  /* 0x0000000000037919 */ /* 0x000e220000002100 */
[----:B------:R-:W1:Y:S01]  /*0040*/  LDCU.64 UR6, c[0x0][0x398] ;  /* 0x00007300ff0677ac */ /* 0x000e620008000a00 */
[----:B0-----:R-:W-:-:S05]  /*0050*/  IMAD R0, R0, UR4, R3 ;  /* 0x0000000400007c24 */ /* 0x001fca000f8e0203 */
[----:B-1----:R-:W-:Y:S02]  /*0060*/  ISETP.GE.U32.AND P0, PT, R0, UR6, PT ;  /* 0x0000000600007c0c */ /* 0x002fe4000bf06070 */
[----:B------:R-:W-:-:S04]  /*0070*/  SHF.R.S32.HI R3, RZ, 0x1f, R0 ;  /* 0x0000001fff037819 */ /* 0x000fc80000011400 */
[----:B------:R-:W-:-:S13]  /*0080*/  ISETP.GE.U32.AND.EX P0, PT, R3, UR7, PT, P0 ;  /* 0x0000000703007c0c */ /* 0x000fda000bf06100 */
[----:B------:R-:W-:Y:S05]  /*0090*/  @P0 EXIT ;  /* 0x000000000000094d */ /* 0x000fea0003800000 */
[----:B------:R-:W0:Y:S01]  /*00a0*/  LDCU.128 UR8, c[0x0][0x380] ;  /* 0x00007000ff0877ac */ /* 0x000e220008000c00 */
[C---:B------:R-:W-:Y:S01]  /*00b0*/  IMAD.SHL.U32 R6, R0.reuse, 0x4, RZ ;  /* 0x0000000400067824 */ /* 0x040fe200078e00ff */
[----:B------:R-:W-:Y:S01]  /*00c0*/  SHF.L.U64.HI R0, R0, 0x2, R3 ;  /* 0x0000000200007819 */ /* 0x000fe20000010203 */
[----:B------:R-:W1:Y:S01]  /*00d0*/  LDCU.64 UR4, c[0x0][0x358] ;  /* 0x00006b00ff0477ac */ /* 0x000e620008000a00 */
[----:B------:R-:W2:Y:S02]  /*00e0*/  LDCU.64 UR6, c[0x0][0x390] ;  /* 0x00007200ff0677ac */ /* 0x000ea40008000a00 */
[C---:B0-----:R-:W-:Y:S02]  /*00f0*/  IADD3 R4, P1, PT, R6.reuse, UR10, RZ ;  /* 0x0000000a06047c10 */ /* 0x041fe4000ff3e0ff */
[----:B------:R-:W-:Y:S02]  /*0100*/  IADD3 R2, P0, PT, R6, UR8, RZ ;  /* 0x0000000806027c10 */ /* 0x000fe4000ff1e0ff */
[----:B------:R-:W-:-:S02]  /*0110*/  IADD3.X R5, PT, PT, R0, UR11, RZ, P1, !PT ;  /* 0x0000000b00057c10 */ /* 0x000fc40008ffe4ff */
[----:B------:R-:W-:-:S04]  /*0120*/  IADD3.X R3, PT, PT, R0, UR9, RZ, P0, !PT ;  /* 0x0000000900037c10 */ /* 0x000fc800087fe4ff */
[----:B-1----:R-:W3:Y:S04]  /*0130*/  LDG.E R5, desc[UR4][R4.64] ;  /* 0x0000000404057981 */ /* 0x002ee8000c1e1900 */
[----:B------:R-:W3:Y:S01]  /*0140*/  LDG.E R2, desc[UR4][R2.64] ;  /* 0x0000000402027981 */ /* 0x000ee2000c1e1900 */
[----:B--2---:R-:W-:-:S04]  /*0150*/  IADD3 R6, P0, PT, R6, UR6, RZ ;  /* 0x0000000606067c10 */ /* 0x004fc8000ff1e0ff */
[----:B------:R-:W-:Y:S01]  /*0160*/  IADD3.X R7, PT, PT, R0, UR7, RZ, P0, !PT ;  /* 0x0000000700077c10 */ /* 0x000fe200087fe4ff */
[----:B---3--:R-:W-:-:S05]  /*0170*/  IMAD.IADD R9, R2, 0x1, R5 ;  /* 0x0000000102097824 */ /* 0x008fca00078e0205 */
[----:B------:R-:W-:Y:S01]  /*0180*/  STG.E desc[UR4][R6.64], R9 ;  /* 0x0000000906007986 */ /* 0x000fe2000c101904 */
[----:B------:R-:W-:Y:S05]  /*0190*/  EXIT ;  /* 0x000000000000794d */ /* 0x000fea0003800000 */
.L_x_0:
[----:B------:R-:W-:-:S00]  /*01a0*/  BRA `(.L_x_0) ;  /* 0xfffffffc00fc7947 */ /* 0x000fc0000383ffff */
[----:B------:R-:W-:-:S00]  /*01b0*/  NOP ;  /* 0x0000000000007918 */ /* 0x000fc00000000000 */
        /* <DEDUP_REMOVED lines=12> */
.L_x_1:


//--------------------- .nv.shared.reserved.0     --------------------------
	.section	.nv.shared.reserved.0,"aw",@nobits
	.weak		__nv_reservedSMEM_offset_0_alias
	.size		__nv_reservedSMEM_offset_0_alias, 0, 64
	.other		__nv_reservedSMEM_offset_0_alias,@"STO_CUDA_RESERVED_SHARED STV_DEFAULT"
__nv_reservedSMEM_offset_0_alias:
	.zero		0
	.zero		64


//--------------------- .nv.constant0._Z16sum_array_gpu_1dPiS_S_m --------------------------
	.section	.nv.constant0._Z16sum_array_gpu_1dPiS_S_m,"a",@progbits
	.sectionflags	@""
	.align	4
.nv.constant0._Z16sum_array_gpu_1dPiS_S_m:
	.zero		928


//--------------------- SYMBOLS --------------------------

	.type		.nv.reservedSmem.offset0,@object
	.size		.nv.reservedSmem.offset0,0x4
